//
// Generated by NVIDIA NVVM Compiler
//
// Compiler Build ID: CL-36424714
// Cuda compilation tools, release 13.0, V13.0.88
// Based on NVVM 20.0.0
//

.version 9.0
.target sm_100
.address_size 64

	// .globl	_Z6MatMulPiS_S_iii
.extern .func  (.param .b32 func_retval0) vprintf
(
	.param .b64 vprintf_param_0,
	.param .b64 vprintf_param_1
)
;
.global .align 1 .b8 $str[29] = {82, 111, 119, 58, 32, 37, 100, 44, 32, 67, 111, 108, 58, 32, 37, 100, 44, 32, 86, 97, 108, 117, 101, 58, 32, 37, 100, 10};

.visible .entry _Z6MatMulPiS_S_iii(
	.param .u64 .ptr .align 1 _Z6MatMulPiS_S_iii_param_0,
	.param .u64 .ptr .align 1 _Z6MatMulPiS_S_iii_param_1,
	.param .u64 .ptr .align 1 _Z6MatMulPiS_S_iii_param_2,
	.param .u32 _Z6MatMulPiS_S_iii_param_3,
	.param .u32 _Z6MatMulPiS_S_iii_param_4,
	.param .u32 _Z6MatMulPiS_S_iii_param_5
)
{
	.local .align 8 .b8 	__local_depot0[16];
	.reg .b64 	%SP;
	.reg .b64 	%SPL;
	.reg .pred 	%p<10>;
	.reg .b32 	%r<102>;
	.reg .b64 	%rd<57>;

	mov.u64 	%SPL, __local_depot0;
	cvta.local.u64 	%SP, %SPL;
	ld.param.u64 	%rd7, [_Z6MatMulPiS_S_iii_param_0];
	ld.param.u64 	%rd8, [_Z6MatMulPiS_S_iii_param_1];
	ld.param.u64 	%rd6, [_Z6MatMulPiS_S_iii_param_2];
	ld.param.u32 	%r30, [_Z6MatMulPiS_S_iii_param_4];
	ld.param.u32 	%r31, [_Z6MatMulPiS_S_iii_param_5];
	cvta.to.global.u64 	%rd1, %rd8;
	cvta.to.global.u64 	%rd2, %rd7;
	mov.u32 	%r1, %tid.x;
	mov.u32 	%r2, %tid.y;
	setp.lt.s32 	%p1, %r30, 1;
	mov.b32 	%r101, 0;
	@%p1 bra 	$L__BB0_12;
	mul.lo.s32 	%r3, %r30, %r1;
	and.b32  	%r4, %r30, 7;
	setp.lt.u32 	%p2, %r30, 8;
	mov.b32 	%r96, 0;
	mov.u32 	%r101, %r96;
	@%p2 bra 	$L__BB0_4;
	and.b32  	%r96, %r30, 2147483640;
	neg.s32 	%r90, %r96;
	shl.b32 	%r7, %r31, 3;
	mul.wide.u32 	%rd9, %r3, 4;
	add.s64 	%rd10, %rd9, %rd2;
	add.s64 	%rd56, %rd10, 16;
	mov.b32 	%r101, 0;
	mul.wide.s32 	%rd13, %r31, 4;
	mov.u32 	%r89, %r2;
$L__BB0_3:
	.pragma "nounroll";
	ld.global.u32 	%r36, [%rd56+-16];
	mul.wide.s32 	%rd11, %r89, 4;
	add.s64 	%rd12, %rd1, %rd11;
	ld.global.u32 	%r37, [%rd12];
	mad.lo.s32 	%r38, %r37, %r36, %r101;
	ld.global.u32 	%r39, [%rd56+-12];
	add.s64 	%rd14, %rd12, %rd13;
	ld.global.u32 	%r40, [%rd14];
	mad.lo.s32 	%r41, %r40, %r39, %r38;
	ld.global.u32 	%r42, [%rd56+-8];
	add.s64 	%rd15, %rd14, %rd13;
	ld.global.u32 	%r43, [%rd15];
	mad.lo.s32 	%r44, %r43, %r42, %r41;
	ld.global.u32 	%r45, [%rd56+-4];
	add.s64 	%rd16, %rd15, %rd13;
	ld.global.u32 	%r46, [%rd16];
	mad.lo.s32 	%r47, %r46, %r45, %r44;
	ld.global.u32 	%r48, [%rd56];
	add.s64 	%rd17, %rd16, %rd13;
	ld.global.u32 	%r49, [%rd17];
	mad.lo.s32 	%r50, %r49, %r48, %r47;
	ld.global.u32 	%r51, [%rd56+4];
	add.s64 	%rd18, %rd17, %rd13;
	ld.global.u32 	%r52, [%rd18];
	mad.lo.s32 	%r53, %r52, %r51, %r50;
	ld.global.u32 	%r54, [%rd56+8];
	add.s64 	%rd19, %rd18, %rd13;
	ld.global.u32 	%r55, [%rd19];
	mad.lo.s32 	%r56, %r55, %r54, %r53;
	ld.global.u32 	%r57, [%rd56+12];
	add.s64 	%rd20, %rd19, %rd13;
	ld.global.u32 	%r58, [%rd20];
	mad.lo.s32 	%r101, %r58, %r57, %r56;
	add.s32 	%r90, %r90, 8;
	add.s32 	%r89, %r89, %r7;
	add.s64 	%rd56, %rd56, 32;
	setp.ne.s32 	%p3, %r90, 0;
	@%p3 bra 	$L__BB0_3;
$L__BB0_4:
	setp.eq.s32 	%p4, %r4, 0;
	@%p4 bra 	$L__BB0_12;
	and.b32  	%r17, %r30, 3;
	setp.lt.u32 	%p5, %r4, 4;
	@%p5 bra 	$L__BB0_7;
	add.s32 	%r60, %r96, %r3;
	mul.wide.u32 	%rd21, %r60, 4;
	add.s64 	%rd22, %rd2, %rd21;
	ld.global.u32 	%r61, [%rd22];
	mad.lo.s32 	%r62, %r96, %r31, %r2;
	mul.wide.s32 	%rd23, %r62, 4;
	add.s64 	%rd24, %rd1, %rd23;
	ld.global.u32 	%r63, [%rd24];
	mad.lo.s32 	%r64, %r63, %r61, %r101;
	cvt.u64.u32 	%rd25, %r3;
	cvt.u64.u32 	%rd26, %r96;
	add.s64 	%rd27, %rd26, %rd25;
	shl.b64 	%rd28, %rd27, 2;
	add.s64 	%rd29, %rd2, %rd28;
	ld.global.u32 	%r65, [%rd29+4];
	mul.wide.s32 	%rd30, %r31, 4;
	add.s64 	%rd31, %rd24, %rd30;
	ld.global.u32 	%r66, [%rd31];
	mad.lo.s32 	%r67, %r66, %r65, %r64;
	ld.global.u32 	%r68, [%rd29+8];
	add.s64 	%rd32, %rd31, %rd30;
	ld.global.u32 	%r69, [%rd32];
	mad.lo.s32 	%r70, %r69, %r68, %r67;
	ld.global.u32 	%r71, [%rd29+12];
	add.s64 	%rd33, %rd32, %rd30;
	ld.global.u32 	%r72, [%rd33];
	mad.lo.s32 	%r101, %r72, %r71, %r70;
	add.s32 	%r96, %r96, 4;
$L__BB0_7:
	setp.eq.s32 	%p6, %r17, 0;
	@%p6 bra 	$L__BB0_12;
	setp.eq.s32 	%p7, %r17, 1;
	@%p7 bra 	$L__BB0_10;
	add.s32 	%r74, %r96, %r3;
	mul.wide.u32 	%rd34, %r74, 4;
	add.s64 	%rd35, %rd2, %rd34;
	ld.global.u32 	%r75, [%rd35];
	mad.lo.s32 	%r76, %r96, %r31, %r2;
	mul.wide.s32 	%rd36, %r76, 4;
	add.s64 	%rd37, %rd1, %rd36;
	ld.global.u32 	%r77, [%rd37];
	mad.lo.s32 	%r78, %r77, %r75, %r101;
	cvt.u64.u32 	%rd38, %r3;
	cvt.u64.u32 	%rd39, %r96;
	add.s64 	%rd40, %rd39, %rd38;
	shl.b64 	%rd41, %rd40, 2;
	add.s64 	%rd42, %rd2, %rd41;
	ld.global.u32 	%r79, [%rd42+4];
	mul.wide.s32 	%rd43, %r31, 4;
	add.s64 	%rd44, %rd37, %rd43;
	ld.global.u32 	%r80, [%rd44];
	mad.lo.s32 	%r101, %r80, %r79, %r78;
	add.s32 	%r96, %r96, 2;
$L__BB0_10:
	and.b32  	%r81, %r30, 1;
	setp.eq.b32 	%p8, %r81, 1;
	not.pred 	%p9, %p8;
	@%p9 bra 	$L__BB0_12;
	add.s32 	%r82, %r96, %r3;
	mul.wide.u32 	%rd45, %r82, 4;
	add.s64 	%rd46, %rd2, %rd45;
	ld.global.u32 	%r83, [%rd46];
	mad.lo.s32 	%r84, %r96, %r31, %r2;
	mul.wide.s32 	%rd47, %r84, 4;
	add.s64 	%rd48, %rd1, %rd47;
	ld.global.u32 	%r85, [%rd48];
	mad.lo.s32 	%r101, %r85, %r83, %r101;
$L__BB0_12:
	add.u64 	%rd49, %SP, 0;
	add.u64 	%rd50, %SPL, 0;
	cvta.to.global.u64 	%rd51, %rd6;
	mad.lo.s32 	%r86, %r31, %r1, %r2;
	mul.wide.s32 	%rd52, %r86, 4;
	add.s64 	%rd53, %rd51, %rd52;
	st.global.u32 	[%rd53], %r101;
	st.local.v2.u32 	[%rd50], {%r1, %r2};
	st.local.u32 	[%rd50+8], %r101;
	mov.u64 	%rd54, $str;
	cvta.global.u64 	%rd55, %rd54;
	{ // callseq 0, 0
	.param .b64 param0;
	st.param.b64 	[param0], %rd55;
	.param .b64 param1;
	st.param.b64 	[param1], %rd49;
	.param .b32 retval0;
	call.uni (retval0), 
	vprintf, 
	(
	param0, 
	param1
	);
	ld.param.b32 	%r87, [retval0];
	} // callseq 0
	ret;

}


// ===== COMPILED SASS (sm_100) =====

	.target	sm_100

	.elftype	@"ET_EXEC"


//--------------------- .note.nv.tkinfo           --------------------------
	.section	.note.nv.tkinfo,"",@"SHT_NOTE"
	.sectionflags	@"SHF_NOTE_NV_TKINFO"
	.tkinfo
        /*0018*/ 	.word	0x00000002
        /*0030*/ 	.string	""
        /*0030*/ 	.string	"ptxas"
        /*0030*/ 	.string	"Cuda compilation tools, release 13.0, V13.0.88"
        /*0030*/ 	.string	"Build cuda_13.0.r13.0/compiler.36424714_0"
        /*0030*/ 	.string	"-arch sm_100 -m 64 "



//--------------------- .note.nv.cuinfo           --------------------------
	.section	.note.nv.cuinfo,"",@"SHT_NOTE"
	.sectionflags	@"SHF_NOTE_NV_CUINFO"
        /*0018*/ 	.short	0x0002
        /*001a*/ 	.short	0x0064
        /*001c*/ 	.short	0x0082
	.zero		2


//--------------------- .nv.info                  --------------------------
	.section	.nv.info,"",@"SHT_CUDA_INFO"
	.align	4


	//----- nvinfo : EIATTR_REGCOUNT
	.align		4
        /*0000*/ 	.byte	0x04, 0x2f
        /*0002*/ 	.short	(.L_2 - .L_1)
	.align		4
.L_1:
        /*0004*/ 	.word	index@(_Z6MatMulPiS_S_iii)
        /*0008*/ 	.word	0x00000020


	//----- nvinfo : EIATTR_FRAME_SIZE
	.align		4
.L_2:
        /*000c*/ 	.byte	0x04, 0x11
        /*000e*/ 	.short	(.L_4 - .L_3)
	.align		4
.L_3:
        /*0010*/ 	.word	index@(_Z6MatMulPiS_S_iii)
        /*0014*/ 	.word	0x00000010


	//----- nvinfo : EIATTR_MIN_STACK_SIZE
	.align		4
.L_4:
        /*0018*/ 	.byte	0x04, 0x12
        /*001a*/ 	.short	(.L_6 - .L_5)
	.align		4
.L_5:
        /*001c*/ 	.word	index@(_Z6MatMulPiS_S_iii)
        /*0020*/ 	.word	0x00000010
.L_6:


//--------------------- .nv.compat                --------------------------
	.section	.nv.compat,"",@"SHT_CUDA_COMPAT_INFO"
	.align	4
        /*0000*/ 	.byte	0x02, 0x09, 0x00, 0x00, 0x02, 0x02, 0x01, 0x00, 0x02, 0x05, 0x05, 0x00, 0x03, 0x07, 0x01, 0x01
        /*0010*/ 	.byte	0x02, 0x03, 0x00, 0x00, 0x02, 0x06, 0x01, 0x00, 0x04, 0x0b, 0x08, 0x00, 0x09, 0x00, 0x00, 0x00
        /*0020*/ 	.byte	0x00, 0x00, 0x00, 0x00


//--------------------- .nv.info._Z6MatMulPiS_S_iii --------------------------
	.section	.nv.info._Z6MatMulPiS_S_iii,"",@"SHT_CUDA_INFO"
	.sectionflags	@""
	.align	4


	//----- nvinfo : EIATTR_CUDA_API_VERSION
	.align		4
        /*0000*/ 	.byte	0x04, 0x37
        /*0002*/ 	.short	(.L_8 - .L_7)
.L_7:
        /*0004*/ 	.word	0x00000082


	//----- nvinfo : EIATTR_KPARAM_INFO
	.align		4
.L_8:
        /*0008*/ 	.byte	0x04, 0x17
        /*000a*/ 	.short	(.L_10 - .L_9)
.L_9:
        /*000c*/ 	.word	0x00000000
        /*0010*/ 	.short	0x0005
        /*0012*/ 	.short	0x0020
        /*0014*/ 	.byte	0x00, 0xf0, 0x11, 0x00


	//----- nvinfo : EIATTR_KPARAM_INFO
	.align		4
.L_10:
        /*0018*/ 	.byte	0x04, 0x17
        /*001a*/ 	.short	(.L_12 - .L_11)
.L_11:
        /*001c*/ 	.word	0x00000000
        /*0020*/ 	.short	0x0004
        /*0022*/ 	.short	0x001c
        /*0024*/ 	.byte	0x00, 0xf0, 0x11, 0x00


	//----- nvinfo : EIATTR_KPARAM_INFO
	.align		4
.L_12:
        /*0028*/ 	.byte	0x04, 0x17
        /*002a*/ 	.short	(.L_14 - .L_13)
.L_13:
        /*002c*/ 	.word	0x00000000
        /*0030*/ 	.short	0x0003
        /*0032*/ 	.short	0x0018
        /*0034*/ 	.byte	0x00, 0xf0, 0x11, 0x00


	//----- nvinfo : EIATTR_KPARAM_INFO
	.align		4
.L_14:
        /*0038*/ 	.byte	0x04, 0x17
        /*003a*/ 	.short	(.L_16 - .L_15)
.L_15:
        /*003c*/ 	.word	0x00000000
        /*0040*/ 	.short	0x0002
        /*0042*/ 	.short	0x0010
        /*0044*/ 	.byte	0x00, 0xf5, 0x21, 0x00


	//----- nvinfo : EIATTR_KPARAM_INFO
	.align		4
.L_16:
        /*0048*/ 	.byte	0x04, 0x17
        /*004a*/ 	.short	(.L_18 - .L_17)
.L_17:
        /*004c*/ 	.word	0x00000000
        /*0050*/ 	.short	0x0001
        /*0052*/ 	.short	0x0008
        /*0054*/ 	.byte	0x00, 0xf5, 0x21, 0x00


	//----- nvinfo : EIATTR_KPARAM_INFO
	.align		4
.L_18:
        /*0058*/ 	.byte	0x04, 0x17
        /*005a*/ 	.short	(.L_20 - .L_19)
.L_19:
        /*005c*/ 	.word	0x00000000
        /*0060*/ 	.short	0x0000
        /*0062*/ 	.short	0x0000
        /*0064*/ 	.byte	0x00, 0xf5, 0x21, 0x00


	//----- nvinfo : EIATTR_SPARSE_MMA_MASK
	.align		4
.L_20:
        /*0068*/ 	.byte	0x03, 0x50
        /*006a*/ 	.short	0x0000


	//----- nvinfo : EIATTR_MAXREG_COUNT
	.align		4
        /*006c*/ 	.byte	0x03, 0x1b
        /*006e*/ 	.short	0x00ff


	//----- nvinfo : EIATTR_EXTERNS
	.align		4
        /*0070*/ 	.byte	0x04, 0x0f
        /*0072*/ 	.short	(.L_22 - .L_21)


	//   ....[0]....
	.align		4
.L_21:
        /*0074*/ 	.word	index@(vprintf)


	//----- nvinfo : EIATTR_MERCURY_ISA_VERSION
	.align		4
.L_22:
        /*0078*/ 	.byte	0x03, 0x5f
        /*007a*/ 	.short	0x0101


	//----- nvinfo : EIATTR_VRC_CTA_INIT_COUNT
	.align		4
        /*007c*/ 	.byte	0x02, 0x4a
	.zero		1
	.zero		1


	//----- nvinfo : EIATTR_SYSCALL_OFFSETS
	.align		4
        /*0080*/ 	.byte	0x04, 0x46
        /*0082*/ 	.short	(.L_24 - .L_23)


	//   ....[0]....
.L_23:
        /*0084*/ 	.word	0x00000960


	//----- nvinfo : EIATTR_EXIT_INSTR_OFFSETS
	.align		4
.L_24:
        /*0088*/ 	.byte	0x04, 0x1c
        /*008a*/ 	.short	(.L_26 - .L_25)


	//   ....[0]....
.L_25:
        /*008c*/ 	.word	0x00000970


	//----- nvinfo : EIATTR_CBANK_PARAM_SIZE
	.align		4
.L_26:
        /*0090*/ 	.byte	0x03, 0x19
        /*0092*/ 	.short	0x0024


	//----- nvinfo : EIATTR_PARAM_CBANK
	.align		4
        /*0094*/ 	.byte	0x04, 0x0a
        /*0096*/ 	.short	(.L_28 - .L_27)
	.align		4
.L_27:
        /*0098*/ 	.word	index@(.nv.constant0._Z6MatMulPiS_S_iii)
        /*009c*/ 	.short	0x0380
        /*009e*/ 	.short	0x0024


	//----- nvinfo : EIATTR_SW_WAR
	.align		4
.L_28:
        /*00a0*/ 	.byte	0x04, 0x36
        /*00a2*/ 	.short	(.L_30 - .L_29)
.L_29:
        /*00a4*/ 	.word	0x00000008
.L_30:


//--------------------- .nv.callgraph             --------------------------
	.section	.nv.callgraph,"",@"SHT_CUDA_CALLGRAPH"
	.align	4
	.sectionentsize	8
	.align		4
        /*0000*/ 	.word	0x00000000
	.align		4
        /*0004*/ 	.word	0xffffffff
	.align		4
        /*0008*/ 	.word	index@(_Z6MatMulPiS_S_iii)
	.align		4
        /*000c*/ 	.word	index@(vprintf)
	.align		4
        /*0010*/ 	.word	0x00000000
	.align		4
        /*0014*/ 	.word	0xfffffffe
	.align		4
        /*0018*/ 	.word	0x00000000
	.align		4
        /*001c*/ 	.word	0xfffffffd
	.align		4
        /*0020*/ 	.word	0x00000000
	.align		4
        /*0024*/ 	.word	0xfffffffc


//--------------------- .nv.constant4             --------------------------
	.section	.nv.constant4,"a",@progbits
	.align	8
	.align		8
.nv.constant4:
        /*0000*/ 	.dword	vprintf
	.align		8
        /*0008*/ 	.dword	$str


//--------------------- .text._Z6MatMulPiS_S_iii  --------------------------
	.section	.text._Z6MatMulPiS_S_iii,"ax",@progbits
	.align	128
        .global         _Z6MatMulPiS_S_iii
        .type           _Z6MatMulPiS_S_iii,@function
        .size           _Z6MatMulPiS_S_iii,(.L_x_6 - _Z6MatMulPiS_S_iii)
        .other          _Z6MatMulPiS_S_iii,@"STO_CUDA_ENTRY STV_DEFAULT"
_Z6MatMulPiS_S_iii:
.text._Z6MatMulPiS_S_iii:
[----:B------:R-:W0:Y:S08]  /*0000*/  LDC R1, c[0x0][0x37c] ;  /* 0x0000df00ff017b82 */ /* 0x000e300000000800 */
[----:B------:R-:W1:Y:S01]  /*0010*/  LDC R19, c[0x0][0x39c] ;  /* 0x0000e700ff137b82 */ /* 0x000e620000000800 */
[----:B------:R-:W2:Y:S01]  /*0020*/  LDCU UR6, c[0x0][0x2f8] ;  /* 0x00005f00ff0677ac */ /* 0x000ea20008000800 */
[----:B------:R-:W3:Y:S01]  /*0030*/  S2R R2, SR_TID.X ;  /* 0x0000000000027919 */ /* 0x000ee20000002100 */
[----:B0-----:R-:W-:Y:S01]  /*0040*/  IADD3 R1, PT, PT, R1, -0x10, RZ ;  /* 0xfffffff001017810 */ /* 0x001fe20007ffe0ff */
[----:B------:R-:W-:Y:S01]  /*0050*/  HFMA2 R0, -RZ, RZ, 0, 0 ;  /* 0x00000000ff007431 */ /* 0x000fe200000001ff */
[----:B------:R-:W0:Y:S01]  /*0060*/  LDCU UR7, c[0x0][0x2fc] ;  /* 0x00005f80ff0777ac */ /* 0x000e220008000800 */
[----:B------:R-:W4:Y:S01]  /*0070*/  S2R R3, SR_TID.Y ;  /* 0x0000000000037919 */ /* 0x000f220000002200 */
[----:B------:R-:W1:Y:S01]  /*0080*/  LDCU.64 UR4, c[0x0][0x358] ;  /* 0x00006b00ff0477ac */ /* 0x000e620008000a00 */
[----:B--2---:R-:W-:-:S04]  /*0090*/  IADD3 R6, P1, PT, R1, UR6, RZ ;  /* 0x0000000601067c10 */ /* 0x004fc8000ff3e0ff */
[----:B0-----:R-:W-:Y:S02]  /*00a0*/  IADD3.X R7, PT, PT, RZ, UR7, RZ, P1, !PT ;  /* 0x00000007ff077c10 */ /* 0x001fe40008ffe4ff */
[----:B-1----:R-:W-:-:S13]  /*00b0*/  ISETP.GE.AND P0, PT, R19, 0x1, PT ;  /* 0x000000011300780c */ /* 0x002fda0003f06270 */
[----:B---34-:R-:W-:Y:S05]  /*00c0*/  @!P0 BRA `(.L_x_0) ;  /* 0x0000000400f08947 */ /* 0x018fea0003800000 */
[C---:B------:R-:W-:Y:S01]  /*00d0*/  ISETP.GE.U32.AND P1, PT, R19.reuse, 0x8, PT ;  /* 0x000000081300780c */ /* 0x040fe20003f26070 */
[----:B------:R-:W-:Y:S01]  /*00e0*/  IMAD R20, R2, R19, RZ ;  /* 0x0000001302147224 */ /* 0x000fe200078e02ff */
[----:B------:R-:W-:Y:S02]  /*00f0*/  LOP3.LUT R26, R19, 0x7, RZ, 0xc0, !PT ;  /* 0x00000007131a7812 */ /* 0x000fe400078ec0ff */
[----:B------:R-:W-:Y:S02]  /*0100*/  MOV R21, RZ ;  /* 0x000000ff00157202 */ /* 0x000fe40000000f00 */
[----:B------:R-:W-:Y:S02]  /*0110*/  ISETP.NE.AND P0, PT, R26, RZ, PT ;  /* 0x000000ff1a00720c */ /* 0x000fe40003f05270 */
[----:B------:R-:W-:-:S05]  /*0120*/  MOV R0, RZ ;  /* 0x000000ff00007202 */ /* 0x000fca0000000f00 */
[----:B------:R-:W-:Y:S06]  /*0130*/  @!P1 BRA `(.L_x_1) ;  /* 0x0000000000c89947 */ /* 0x000fec0003800000 */
[----:B------:R-:W0:Y:S01]  /*0140*/  LDC.64 R4, c[0x0][0x380] ;  /* 0x0000e000ff047b82 */ /* 0x000e220000000a00 */
[----:B------:R-:W-:Y:S02]  /*0150*/  LOP3.LUT R21, R19, 0x7ffffff8, RZ, 0xc0, !PT ;  /* 0x7ffffff813157812 */ /* 0x000fe400078ec0ff */
[----:B------:R-:W-:Y:S02]  /*0160*/  MOV R0, RZ ;  /* 0x000000ff00007202 */ /* 0x000fe40000000f00 */
[----:B------:R-:W-:Y:S02]  /*0170*/  MOV R22, R3 ;  /* 0x0000000300167202 */ /* 0x000fe40000000f00 */
[----:B------:R-:W-:Y:S01]  /*0180*/  IADD3 R18, PT, PT, -R21, RZ, RZ ;  /* 0x000000ff15127210 */ /* 0x000fe20007ffe1ff */
[----:B0-----:R-:W-:-:S03]  /*0190*/  IMAD.WIDE.U32 R4, R20, 0x4, R4 ;  /* 0x0000000414047825 */ /* 0x001fc600078e0004 */
[----:B------:R-:W-:-:S05]  /*01a0*/  IADD3 R9, P1, PT, R4, 0x10, RZ ;  /* 0x0000001004097810 */ /* 0x000fca0007f3e0ff */
[----:B------:R-:W-:-:S08]  /*01b0*/  IMAD.X R10, RZ, RZ, R5, P1 ;  /* 0x000000ffff0a7224 */ /* 0x000fd000008e0605 */
.L_x_2:
[----:B------:R-:W0:Y:S01]  /*01c0*/  LDC.64 R28, c[0x0][0x388] ;  /* 0x0000e200ff1c7b82 */ /* 0x000e220000000a00 */
[----:B------:R-:W-:Y:S02]  /*01d0*/  MOV R4, R9 ;  /* 0x0000000900047202 */ /* 0x000fe40000000f00 */
[----:B------:R-:W-:-:S05]  /*01e0*/  MOV R5, R10 ;  /* 0x0000000a00057202 */ /* 0x000fca0000000f00 */
[----:B------:R-:W1:Y:S01]  /*01f0*/  LDC R23, c[0x0][0x3a0] ;  /* 0x0000e800ff177b82 */ /* 0x000e620000000800 */
[----:B------:R-:W2:Y:S04]  /*0200*/  LDG.E R27, desc[UR4][R4.64+-0x10] ;  /* 0xfffff004041b7981 */ /* 0x000ea8000c1e1900 */
[----:B------:R-:W3:Y:S01]  /*0210*/  LDG.E R24, desc[UR4][R4.64+-0xc] ;  /* 0xfffff40404187981 */ /* 0x000ee2000c1e1900 */
[----:B0-----:R-:W-:-:S05]  /*0220*/  IMAD.WIDE R28, R22, 0x4, R28 ;  /* 0x00000004161c7825 */ /* 0x001fca00078e021c */
[----:B------:R-:W2:Y:S01]  /*0230*/  LDG.E R14, desc[UR4][R28.64] ;  /* 0x000000041c0e7981 */ /* 0x000ea2000c1e1900 */
[----:B-1----:R-:W-:-:S05]  /*0240*/  IMAD.WIDE R16, R23, 0x4, R28 ;  /* 0x0000000417107825 */ /* 0x002fca00078e021c */
[----:B------:R0:W3:Y:S01]  /*0250*/  LDG.E R25, desc[UR4][R16.64] ;  /* 0x0000000410197981 */ /* 0x0000e2000c1e1900 */
[----:B------:R-:W-:-:S03]  /*0260*/  IMAD.WIDE R8, R23, 0x4, R16 ;  /* 0x0000000417087825 */ /* 0x000fc600078e0210 */
[----:B------:R-:W4:Y:S01]  /*0270*/  LDG.E R29, desc[UR4][R4.64+-0x4] ;  /* 0xfffffc04041d7981 */ /* 0x000f22000c1e1900 */
[----:B------:R-:W-:-:S03]  /*0280*/  IMAD.WIDE R10, R23, 0x4, R8 ;  /* 0x00000004170a7825 */ /* 0x000fc600078e0208 */
[----:B------:R-:W5:Y:S01]  /*0290*/  LDG.E R9, desc[UR4][R8.64] ;  /* 0x0000000408097981 */ /* 0x000f62000c1e1900 */
[----:B------:R-:W-:-:S03]  /*02a0*/  IMAD.WIDE R12, R23, 0x4, R10 ;  /* 0x00000004170c7825 */ /* 0x000fc600078e020a */
[----:B------:R-:W4:Y:S04]  /*02b0*/  LDG.E R10, desc[UR4][R10.64] ;  /* 0x000000040a0a7981 */ /* 0x000f28000c1e1900 */
[----:B------:R-:W4:Y:S04]  /*02c0*/  LDG.E R8, desc[UR4][R4.64+0x4] ;  /* 0x0000040404087981 */ /* 0x000f28000c1e1900 */
[----:B------:R-:W4:Y:S01]  /*02d0*/  LDG.E R11, desc[UR4][R4.64] ;  /* 0x00000004040b7981 */ /* 0x000f22000c1e1900 */
[----:B--2---:R-:W-:-:S03]  /*02e0*/  IMAD R27, R27, R14, R0 ;  /* 0x0000000e1b1b7224 */ /* 0x004fc600078e0200 */
[----:B------:R-:W5:Y:S01]  /*02f0*/  LDG.E R0, desc[UR4][R4.64+-0x8] ;  /* 0xfffff80404007981 */ /* 0x000f62000c1e1900 */
[----:B------:R-:W-:-:S03]  /*0300*/  IMAD.WIDE R14, R23, 0x4, R12 ;  /* 0x00000004170e7825 */ /* 0x000fc600078e020c */
[----:B------:R-:W2:Y:S01]  /*0310*/  LDG.E R12, desc[UR4][R12.64] ;  /* 0x000000040c0c7981 */ /* 0x000ea2000c1e1900 */
[----:B0-----:R-:W-:-:S03]  /*0320*/  IMAD.WIDE R16, R23, 0x4, R14 ;  /* 0x0000000417107825 */ /* 0x001fc600078e020e */
[----:B------:R-:W2:Y:S01]  /*0330*/  LDG.E R14, desc[UR4][R14.64] ;  /* 0x000000040e0e7981 */ /* 0x000ea2000c1e1900 */
[----:B---3--:R-:W-:Y:S02]  /*0340*/  IMAD R28, R24, R25, R27 ;  /* 0x00000019181c7224 */ /* 0x008fe400078e021b */
[----:B------:R-:W-:Y:S01]  /*0350*/  IMAD.WIDE R24, R23, 0x4, R16 ;  /* 0x0000000417187825 */ /* 0x000fe200078e0210 */
[----:B------:R-:W3:Y:S04]  /*0360*/  LDG.E R27, desc[UR4][R16.64] ;  /* 0x00000004101b7981 */ /* 0x000ee8000c1e1900 */
[----:B------:R-:W3:Y:S04]  /*0370*/  LDG.E R13, desc[UR4][R4.64+0xc] ;  /* 0x00000c04040d7981 */ /* 0x000ee8000c1e1900 */
[----:B------:R-:W3:Y:S04]  /*0380*/  LDG.E R24, desc[UR4][R24.64] ;  /* 0x0000000418187981 */ /* 0x000ee8000c1e1900 */
[----:B------:R-:W3:Y:S01]  /*0390*/  LDG.E R16, desc[UR4][R4.64+0x8] ;  /* 0x0000080404107981 */ /* 0x000ee2000c1e1900 */
[----:B------:R-:W-:-:S05]  /*03a0*/  VIADD R18, R18, 0x8 ;  /* 0x0000000812127836 */ /* 0x000fca0000000000 */
[----:B------:R-:W-:Y:S02]  /*03b0*/  ISETP.NE.AND P1, PT, R18, RZ, PT ;  /* 0x000000ff1200720c */ /* 0x000fe40003f25270 */
[----:B------:R-:W-:Y:S01]  /*03c0*/  LEA R22, R23, R22, 0x3 ;  /* 0x0000001617167211 */ /* 0x000fe200078e18ff */
[----:B-----5:R-:W-:-:S04]  /*03d0*/  IMAD R0, R0, R9, R28 ;  /* 0x0000000900007224 */ /* 0x020fc800078e021c */
[----:B----4-:R-:W-:-:S04]  /*03e0*/  IMAD R0, R29, R10, R0 ;  /* 0x0000000a1d007224 */ /* 0x010fc800078e0200 */
[----:B--2---:R-:W-:-:S04]  /*03f0*/  IMAD R11, R11, R12, R0 ;  /* 0x0000000c0b0b7224 */ /* 0x004fc800078e0200 */
[----:B------:R-:W-:Y:S01]  /*0400*/  IMAD R8, R8, R14, R11 ;  /* 0x0000000e08087224 */ /* 0x000fe200078e020b */
[----:B------:R-:W-:-:S04]  /*0410*/  IADD3 R9, P2, PT, R4, 0x20, RZ ;  /* 0x0000002004097810 */ /* 0x000fc80007f5e0ff */
[----:B------:R-:W-:Y:S01]  /*0420*/  IADD3.X R10, PT, PT, RZ, R5, RZ, P2, !PT ;  /* 0x00000005ff0a7210 */ /* 0x000fe200017fe4ff */
[----:B---3--:R-:W-:-:S04]  /*0430*/  IMAD R8, R16, R27, R8 ;  /* 0x0000001b10087224 */ /* 0x008fc800078e0208 */
[----:B------:R-:W-:Y:S01]  /*0440*/  IMAD R0, R13, R24, R8 ;  /* 0x000000180d007224 */ /* 0x000fe200078e0208 */
[----:B------:R-:W-:Y:S06]  /*0450*/  @P1 BRA `(.L_x_2) ;  /* 0xfffffffc00581947 */ /* 0x000fec000383ffff */
.L_x_1:
[----:B------:R-:W-:Y:S05]  /*0460*/  @!P0 BRA `(.L_x_0) ;  /* 0x0000000400088947 */ /* 0x000fea0003800000 */
[----:B------:R-:W-:Y:S02]  /*0470*/  ISETP.GE.U32.AND P1, PT, R26, 0x4, PT ;  /* 0x000000041a00780c */ /* 0x000fe40003f26070 */
[----:B------:R-:W-:-:S04]  /*0480*/  LOP3.LUT R18, R19, 0x3, RZ, 0xc0, !PT ;  /* 0x0000000313127812 */ /* 0x000fc800078ec0ff */
[----:B------:R-:W-:-:S07]  /*0490*/  ISETP.NE.AND P0, PT, R18, RZ, PT ;  /* 0x000000ff1200720c */ /* 0x000fce0003f05270 */
[----:B------:R-:W-:Y:S06]  /*04a0*/  @!P1 BRA `(.L_x_3) ;  /* 0x0000000000709947 */ /* 0x000fec0003800000 */
[----:B------:R-:W0:Y:S01]  /*04b0*/  LDC R15, c[0x0][0x3a0] ;  /* 0x0000e800ff0f7b82 */ /* 0x000e220000000800 */
[----:B------:R-:W1:Y:S01]  /*04c0*/  LDCU.64 UR6, c[0x0][0x380] ;  /* 0x00007000ff0677ac */ /* 0x000e620008000a00 */
[CC--:B------:R-:W-:Y:S02]  /*04d0*/  IADD3 R17, PT, PT, R20.reuse, R21.reuse, RZ ;  /* 0x0000001514117210 */ /* 0x0c0fe40007ffe0ff */
[----:B------:R-:W-:-:S04]  /*04e0*/  IADD3 R12, P1, PT, R20, R21, RZ ;  /* 0x00000015140c7210 */ /* 0x000fc80007f3e0ff */
[----:B------:R-:W2:Y:S08]  /*04f0*/  LDC.64 R8, c[0x0][0x388] ;  /* 0x0000e200ff087b82 */ /* 0x000eb00000000a00 */
[----:B------:R-:W3:Y:S01]  /*0500*/  LDC.64 R4, c[0x0][0x380] ;  /* 0x0000e000ff047b82 */ /* 0x000ee20000000a00 */
[----:B0-----:R-:W-:-:S04]  /*0510*/  IMAD R11, R21, R15, R3 ;  /* 0x0000000f150b7224 */ /* 0x001fc800078e0203 */
[----:B--2---:R-:W-:-:S04]  /*0520*/  IMAD.WIDE R8, R11, 0x4, R8 ;  /* 0x000000040b087825 */ /* 0x004fc800078e0208 */
[----:B------:R-:W-:Y:S02]  /*0530*/  IMAD.WIDE R10, R15, 0x4, R8 ;  /* 0x000000040f0a7825 */ /* 0x000fe400078e0208 */
[----:B------:R-:W2:Y:S02]  /*0540*/  LDG.E R8, desc[UR4][R8.64] ;  /* 0x0000000408087981 */ /* 0x000ea4000c1e1900 */
[----:B---3--:R-:W-:Y:S01]  /*0550*/  IMAD.WIDE.U32 R16, R17, 0x4, R4 ;  /* 0x0000000411107825 */ /* 0x008fe200078e0004 */
[----:B------:R-:W-:Y:S02]  /*0560*/  IADD3.X R5, PT, PT, RZ, RZ, RZ, P1, !PT ;  /* 0x000000ffff057210 */ /* 0x000fe40000ffe4ff */
[----:B-1----:R-:W-:-:S03]  /*0570*/  LEA R4, P1, R12, UR6, 0x2 ;  /* 0x000000060c047c11 */ /* 0x002fc6000f8210ff */
[----:B------:R-:W2:Y:S01]  /*0580*/  LDG.E R17, desc[UR4][R16.64] ;  /* 0x0000000410117981 */ /* 0x000ea2000c1e1900 */
[----:B------:R-:W-:Y:S01]  /*0590*/  LEA.HI.X R5, R12, UR7, R5, 0x2, P1 ;  /* 0x000000070c057c11 */ /* 0x000fe200088f1405 */
[C---:B------:R-:W-:Y:S02]  /*05a0*/  IMAD.WIDE R12, R15.reuse, 0x4, R10 ;  /* 0x000000040f0c7825 */ /* 0x040fe400078e020a */
[----:B------:R-:W3:Y:S04]  /*05b0*/  LDG.E R10, desc[UR4][R10.64] ;  /* 0x000000040a0a7981 */ /* 0x000ee8000c1e1900 */
[----:B------:R-:W3:Y:S01]  /*05c0*/  LDG.E R23, desc[UR4][R4.64+0x4] ;  /* 0x0000040404177981 */ /* 0x000ee2000c1e1900 */
[----:B------:R-:W-:-:S03]  /*05d0*/  IMAD.WIDE R14, R15, 0x4, R12 ;  /* 0x000000040f0e7825 */ /* 0x000fc600078e020c */
[----:B------:R-:W4:Y:S04]  /*05e0*/  LDG.E R22, desc[UR4][R12.64] ;  /* 0x000000040c167981 */ /* 0x000f28000c1e1900 */
[----:B------:R-:W4:Y:S04]  /*05f0*/  LDG.E R25, desc[UR4][R4.64+0x8] ;  /* 0x0000080404197981 */ /* 0x000f28000c1e1900 */
[----:B------:R-:W5:Y:S04]  /*0600*/  LDG.E R27, desc[UR4][R4.64+0xc] ;  /* 0x00000c04041b7981 */ /* 0x000f68000c1e1900 */
[----:B------:R-:W5:Y:S01]  /*0610*/  LDG.E R14, desc[UR4][R14.64] ;  /* 0x000000040e0e7981 */ /* 0x000f62000c1e1900 */
[----:B------:R-:W-:Y:S01]  /*0620*/  IADD3 R21, PT, PT, R21, 0x4, RZ ;  /* 0x0000000415157810 */ /* 0x000fe20007ffe0ff */
[----:B--2---:R-:W-:-:S04]  /*0630*/  IMAD R0, R17, R8, R0 ;  /* 0x0000000811007224 */ /* 0x004fc800078e0200 */
[----:B---3--:R-:W-:-:S04]  /*0640*/  IMAD R0, R23, R10, R0 ;  /* 0x0000000a17007224 */ /* 0x008fc800078e0200 */
[----:B----4-:R-:W-:-:S04]  /*0650*/  IMAD R0, R25, R22, R0 ;  /* 0x0000001619007224 */ /* 0x010fc800078e0200 */
[----:B-----5:R-:W-:-:S07]  /*0660*/  IMAD R0, R27, R14, R0 ;  /* 0x0000000e1b007224 */ /* 0x020fce00078e0200 */
.L_x_3:
[----:B------:R-:W-:Y:S05]  /*0670*/  @!P0 BRA `(.L_x_0) ;  /* 0x0000000000848947 */ /* 0x000fea0003800000 */
[----:B------:R-:W-:Y:S01]  /*0680*/  ISETP.NE.AND P1, PT, R18, 0x1, PT ;  /* 0x000000011200780c */ /* 0x000fe20003f25270 */
[----:B------:R-:W0:Y:S01]  /*0690*/  LDC.64 R14, c[0x0][0x388] ;  /* 0x0000e200ff0e7b82 */ /* 0x000e220000000a00 */
[----:B------:R-:W-:-:S04]  /*06a0*/  LOP3.LUT R19, R19, 0x1, RZ, 0xc0, !PT ;  /* 0x0000000113137812 */ /* 0x000fc800078ec0ff */
[----:B------:R-:W-:-:S03]  /*06b0*/  ISETP.NE.U32.AND P0, PT, R19, 0x1, PT ;  /* 0x000000011300780c */ /* 0x000fc60003f05070 */
[----:B------:R-:W1:Y:S04]  /*06c0*/  LDC.64 R12, c[0x0][0x380] ;  /* 0x0000e000ff0c7b82 */ /* 0x000e680000000a00 */
[C---:B------:R-:W-:Y:S01]  /*06d0*/  @P1 IMAD.IADD R17, R20.reuse, 0x1, R21 ;  /* 0x0000000114111824 */ /* 0x040fe200078e0215 */
[----:B------:R-:W-:-:S03]  /*06e0*/  @P1 IADD3 R22, P2, PT, R20, R21, RZ ;  /* 0x0000001514161210 */ /* 0x000fc60007f5e0ff */
[----:B------:R-:W2:Y:S08]  /*06f0*/  @P1 LDC R18, c[0x0][0x3a0] ;  /* 0x0000e800ff121b82 */ /* 0x000eb00000000800 */
[----:B------:R-:W3:Y:S08]  /*0700*/  @P1 LDC.64 R10, c[0x0][0x380] ;  /* 0x0000e000ff0a1b82 */ /* 0x000ef00000000a00 */
[----:B------:R-:W4:Y:S01]  /*0710*/  @!P0 LDC R16, c[0x0][0x3a0] ;  /* 0x0000e800ff108b82 */ /* 0x000f220000000800 */
[----:B-1----:R-:W-:Y:S01]  /*0720*/  @P1 IMAD.WIDE.U32 R12, R17, 0x4, R12 ;  /* 0x00000004110c1825 */ /* 0x002fe200078e000c */
[----:B------:R-:W-:-:S05]  /*0730*/  @P1 IADD3.X R17, PT, PT, RZ, RZ, RZ, P2, !PT ;  /* 0x000000ffff111210 */ /* 0x000fca00017fe4ff */
[----:B------:R-:W5:Y:S01]  /*0740*/  @P1 LDG.E R13, desc[UR4][R12.64] ;  /* 0x000000040c0d1981 */ /* 0x000f62000c1e1900 */
[----:B------:R-:W1:Y:S01]  /*0750*/  LDC.64 R4, c[0x0][0x380] ;  /* 0x0000e000ff047b82 */ /* 0x000e620000000a00 */
[C---:B--2---:R-:W-:Y:S01]  /*0760*/  @P1 IMAD R19, R21.reuse, R18, R3 ;  /* 0x0000001215131224 */ /* 0x044fe200078e0203 */
[----:B------:R-:W-:-:S03]  /*0770*/  @P1 IADD3 R21, PT, PT, R21, 0x2, RZ ;  /* 0x0000000215151810 */ /* 0x000fc60007ffe0ff */
[----:B0-----:R-:W-:-:S03]  /*0780*/  @P1 IMAD.WIDE R14, R19, 0x4, R14 ;  /* 0x00000004130e1825 */ /* 0x001fc600078e020e */
[----:B------:R-:W0:Y:S01]  /*0790*/  LDC.64 R8, c[0x0][0x388] ;  /* 0x0000e200ff087b82 */ /* 0x000e220000000a00 */
[----:B---3--:R-:W-:Y:S02]  /*07a0*/  @P1 LEA R10, P2, R22, R10, 0x2 ;  /* 0x0000000a160a1211 */ /* 0x008fe400078410ff */
[----:B------:R-:W-:Y:S01]  /*07b0*/  @!P0 IADD3 R23, PT, PT, R20, R21, RZ ;  /* 0x0000001514178210 */ /* 0x000fe20007ffe0ff */
[----:B------:R-:W-:Y:S01]  /*07c0*/  @P1 IMAD.WIDE R18, R18, 0x4, R14 ;  /* 0x0000000412121825 */ /* 0x000fe200078e020e */
[----:B------:R-:W-:Y:S02]  /*07d0*/  @P1 LEA.HI.X R11, R22, R11, R17, 0x2, P2 ;  /* 0x0000000b160b1211 */ /* 0x000fe400010f1411 */
[----:B------:R-:W5:Y:S01]  /*07e0*/  @P1 LDG.E R17, desc[UR4][R14.64] ;  /* 0x000000040e111981 */ /* 0x000f62000c1e1900 */
[----:B----4-:R-:W-:-:S03]  /*07f0*/  @!P0 IMAD R21, R21, R16, R3 ;  /* 0x0000001015158224 */ /* 0x010fc600078e0203 */
[----:B------:R-:W2:Y:S04]  /*0800*/  @P1 LDG.E R10, desc[UR4][R10.64+0x4] ;  /* 0x000004040a0a1981 */ /* 0x000ea8000c1e1900 */
[----:B------:R-:W2:Y:S01]  /*0810*/  @P1 LDG.E R18, desc[UR4][R18.64] ;  /* 0x0000000412121981 */ /* 0x000ea2000c1e1900 */
[----:B-1----:R-:W-:-:S06]  /*0820*/  @!P0 IMAD.WIDE.U32 R4, R23, 0x4, R4 ;  /* 0x0000000417048825 */ /* 0x002fcc00078e0004 */
[----:B------:R-:W3:Y:S01]  /*0830*/  @!P0 LDG.E R5, desc[UR4][R4.64] ;  /* 0x0000000404058981 */ /* 0x000ee2000c1e1900 */
[----:B0-----:R-:W-:-:S06]  /*0840*/  @!P0 IMAD.WIDE R8, R21, 0x4, R8 ;  /* 0x0000000415088825 */ /* 0x001fcc00078e0208 */
[----:B------:R-:W3:Y:S01]  /*0850*/  @!P0 LDG.E R8, desc[UR4][R8.64] ;  /* 0x0000000408088981 */ /* 0x000ee2000c1e1900 */
[----:B-----5:R-:W-:-:S04]  /*0860*/  @P1 IMAD R13, R13, R17, R0 ;  /* 0x000000110d0d1224 */ /* 0x020fc800078e0200 */
[----:B--2---:R-:W-:-:S04]  /*0870*/  @P1 IMAD R0, R10, R18, R13 ;  /* 0x000000120a001224 */ /* 0x004fc800078e020d */
[----:B---3--:R-:W-:-:S07]  /*0880*/  @!P0 IMAD R0, R5, R8, R0 ;  /* 0x0000000805008224 */ /* 0x008fce00078e0200 */
.L_x_0:
[----:B------:R-:W0:Y:S01]  /*0890*/  LDC.64 R8, c[0x0][0x390] ;  /* 0x0000e400ff087b82 */ /* 0x000e220000000a00 */
[----:B------:R-:W1:Y:S01]  /*08a0*/  LDCU UR6, c[0x0][0x3a0] ;  /* 0x00007400ff0677ac */ /* 0x000e620008000800 */
[----:B------:R-:W-:Y:S01]  /*08b0*/  MOV R10, 0x0 ;  /* 0x00000000000a7802 */ /* 0x000fe20000000f00 */
[----:B------:R2:W-:Y:S04]  /*08c0*/  STL.64 [R1], R2 ;  /* 0x0000000201007387 */ /* 0x0005e80000100a00 */
[----:B------:R2:W-:Y:S01]  /*08d0*/  STL [R1+0x8], R0 ;  /* 0x0000080001007387 */ /* 0x0005e20000100800 */
[----:B------:R-:W3:Y:S01]  /*08e0*/  LDC.64 R10, c[0x4][R10] ;  /* 0x010000000a0a7b82 */ /* 0x000ee20000000a00 */
[----:B-1----:R-:W-:Y:S01]  /*08f0*/  IMAD R5, R2, UR6, R3 ;  /* 0x0000000602057c24 */ /* 0x002fe2000f8e0203 */
[----:B------:R-:W1:Y:S03]  /*0900*/  LDCU.64 UR6, c[0x4][0x8] ;  /* 0x01000100ff0677ac */ /* 0x000e660008000a00 */
[----:B0-----:R-:W-:-:S05]  /*0910*/  IMAD.WIDE R8, R5, 0x4, R8 ;  /* 0x0000000405087825 */ /* 0x001fca00078e0208 */
[----:B------:R2:W-:Y:S01]  /*0920*/  STG.E desc[UR4][R8.64], R0 ;  /* 0x0000000008007986 */ /* 0x0005e2000c101904 */
[----:B-1----:R-:W-:Y:S02]  /*0930*/  MOV R4, UR6 ;  /* 0x0000000600047c02 */ /* 0x002fe40008000f00 */
[----:B---3--:R-:W-:-:S07]  /*0940*/  MOV R5, UR7 ;  /* 0x0000000700057c02 */ /* 0x008fce0008000f00 */
[----:B------:R-:W-:-:S07]  /*0950*/  LEPC R20, `(.L_x_4) ;  /* 0x000000001014794e */ /* 0x000fce0000000000 */
[----:B--2---:R-:W-:Y:S05]  /*0960*/  CALL.ABS.NOINC R10 ;  /* 0x000000000a007343 */ /* 0x004fea0003c00000 */
.L_x_4:
[----:B------:R-:W-:Y:S05]  /*0970*/  EXIT ;  /* 0x000000000000794d */ /* 0x000fea0003800000 */
.L_x_5:
[----:B------:R-:W-:-:S00]  /*0980*/  BRA `(.L_x_5) ;  /* 0xfffffffc00fc7947 */ /* 0x000fc0000383ffff */
[----:B------:R-:W-:-:S00]  /*0990*/  NOP ;  /* 0x0000000000007918 */ /* 0x000fc00000000000 */
        /* <DEDUP_REMOVED lines=14> */
.L_x_6:


//--------------------- .nv.global.init           --------------------------
	.section	.nv.global.init,"aw",@progbits
.nv.global.init:
	.type		$str,@object
	.size		$str,(.L_0 - $str)
$str:
        /*0000*/ 	.byte	0x52, 0x6f, 0x77, 0x3a, 0x20, 0x25, 0x64, 0x2c, 0x20, 0x43, 0x6f, 0x6c, 0x3a, 0x20, 0x25, 0x64
        /*0010*/ 	.byte	0x2c, 0x20, 0x56, 0x61, 0x6c, 0x75, 0x65, 0x3a, 0x20, 0x25, 0x64, 0x0a, 0x00
.L_0:


//--------------------- .nv.shared.reserved.0     --------------------------
	.section	.nv.shared.reserved.0,"aw",@nobits
	.weak		__nv_reservedSMEM_offset_0_alias
	.size		__nv_reservedSMEM_offset_0_alias, 0, 64
	.other		__nv_reservedSMEM_offset_0_alias,@"STO_CUDA_RESERVED_SHARED STV_DEFAULT"
__nv_reservedSMEM_offset_0_alias:
	.zero		0
	.zero		64


//--------------------- .nv.constant0._Z6MatMulPiS_S_iii --------------------------
	.section	.nv.constant0._Z6MatMulPiS_S_iii,"a",@progbits
	.sectionflags	@""
	.align	4
.nv.constant0._Z6MatMulPiS_S_iii:
	.zero		932


//--------------------- SYMBOLS --------------------------

	.type		.nv.reservedSmem.offset0,@object
	.size		.nv.reservedSmem.offset0,0x4
	.type		vprintf,@function
